	.headerflags	@"EF_CUDA_TEXMODE_UNIFIED EF_CUDA_64BIT_ADDRESS EF_CUDA_ACCELERATORS EF_CUDA_SM90 EF_CUDA_VIRTUAL_SM(EF_CUDA_SM90)"
	.elftype	@"ET_EXEC"


//--------------------- .nv.info                  --------------------------
	.section	.nv.info,"",@"SHT_CUDA_INFO"
	.align	4


	//----- nvinfo : EIATTR_REGCOUNT
	.align		4
        /*0000*/ 	.byte	0x04, 0x2f
        /*0002*/ 	.short	(.L_1 - .L_0)
	.align		4
.L_0:
        /*0004*/ 	.word	index@(triton_poi_fused_mul_0)
        /*0008*/ 	.word	0x00000014


	//----- nvinfo : EIATTR_MIN_STACK_SIZE
	.align		4
.L_1:
        /*000c*/ 	.byte	0x04, 0x12
        /*000e*/ 	.short	(.L_3 - .L_2)
	.align		4
.L_2:
        /*0010*/ 	.word	index@(triton_poi_fused_mul_0)
        /*0014*/ 	.word	0x00000000


	//----- nvinfo : EIATTR_FRAME_SIZE
	.align		4
.L_3:
        /*0018*/ 	.byte	0x04, 0x11
        /*001a*/ 	.short	(.L_5 - .L_4)
	.align		4
.L_4:
        /*001c*/ 	.word	index@(triton_poi_fused_mul_0)
        /*0020*/ 	.word	0x00000000


	//----- nvinfo : EIATTR_MIN_STACK_SIZE
	.align		4
.L_5:
        /*0024*/ 	.byte	0x04, 0x12
        /*0026*/ 	.short	(.L_7 - .L_6)
	.align		4
.L_6:
        /*0028*/ 	.word	index@(triton_poi_fused_mul_0)
        /*002c*/ 	.word	0x00000000
.L_7:


//--------------------- .nv.info.triton_poi_fused_mul_0 --------------------------
	.section	.nv.info.triton_poi_fused_mul_0,"",@"SHT_CUDA_INFO"
	.sectionflags	@""
	.align	4


	//----- nvinfo : EIATTR_CUDA_API_VERSION
	.align		4
        /*0000*/ 	.byte	0x04, 0x37
        /*0002*/ 	.short	(.L_9 - .L_8)
.L_8:
        /*0004*/ 	.word	0x0000007c


	//----- nvinfo : EIATTR_KPARAM_INFO
	.align		4
.L_9:
        /*0008*/ 	.byte	0x04, 0x17
        /*000a*/ 	.short	(.L_11 - .L_10)
.L_10:
        /*000c*/ 	.word	0x00000000
        /*0010*/ 	.short	0x0005
        /*0012*/ 	.short	0x0028
        /*0014*/ 	.byte	0x00, 0xf0, 0x11, 0x00


	//----- nvinfo : EIATTR_KPARAM_INFO
	.align		4
.L_11:
        /*0018*/ 	.byte	0x04, 0x17
        /*001a*/ 	.short	(.L_13 - .L_12)
.L_12:
        /*001c*/ 	.word	0x00000000
        /*0020*/ 	.short	0x0004
        /*0022*/ 	.short	0x0020
        /*0024*/ 	.byte	0x00, 0xf4, 0x21, 0x00


	//----- nvinfo : EIATTR_KPARAM_INFO
	.align		4
.L_13:
        /*0028*/ 	.byte	0x04, 0x17
        /*002a*/ 	.short	(.L_15 - .L_14)
.L_14:
        /*002c*/ 	.word	0x00000000
        /*0030*/ 	.short	0x0003
        /*0032*/ 	.short	0x0018
        /*0034*/ 	.byte	0x00, 0xf4, 0x21, 0x00


	//----- nvinfo : EIATTR_KPARAM_INFO
	.align		4
.L_15:
        /*0038*/ 	.byte	0x04, 0x17
        /*003a*/ 	.short	(.L_17 - .L_16)
.L_16:
        /*003c*/ 	.word	0x00000000
        /*0040*/ 	.short	0x0002
        /*0042*/ 	.short	0x0010
        /*0044*/ 	.byte	0x00, 0xf4, 0x21, 0x00


	//----- nvinfo : EIATTR_KPARAM_INFO
	.align		4
.L_17:
        /*0048*/ 	.byte	0x04, 0x17
        /*004a*/ 	.short	(.L_19 - .L_18)
.L_18:
        /*004c*/ 	.word	0x00000000
        /*0050*/ 	.short	0x0001
        /*0052*/ 	.short	0x0008
        /*0054*/ 	.byte	0x00, 0xf4, 0x21, 0x00


	//----- nvinfo : EIATTR_KPARAM_INFO
	.align		4
.L_19:
        /*0058*/ 	.byte	0x04, 0x17
        /*005a*/ 	.short	(.L_21 - .L_20)
.L_20:
        /*005c*/ 	.word	0x00000000
        /*0060*/ 	.short	0x0000
        /*0062*/ 	.short	0x0000
        /*0064*/ 	.byte	0x00, 0xf4, 0x21, 0x00


	//----- nvinfo : EIATTR_SPARSE_MMA_MASK
	.align		4
.L_21:
        /*0068*/ 	.byte	0x03, 0x50
        /*006a*/ 	.short	0x0000


	//----- nvinfo : EIATTR_MAXREG_COUNT
	.align		4
        /*006c*/ 	.byte	0x03, 0x1b
        /*006e*/ 	.short	0x00ff


	//----- nvinfo : EIATTR_EXIT_INSTR_OFFSETS
	.align		4
        /*0070*/ 	.byte	0x04, 0x1c
        /*0072*/ 	.short	(.L_23 - .L_22)


	//   ....[0]....
.L_22:
        /*0074*/ 	.word	0x000001c0


	//   ....[1]....
        /*0078*/ 	.word	0x000001e0


	//----- nvinfo : EIATTR_REQNTID
	.align		4
.L_23:
        /*007c*/ 	.byte	0x04, 0x10
        /*007e*/ 	.short	(.L_25 - .L_24)
.L_24:
        /*0080*/ 	.word	0x00000020
        /*0084*/ 	.word	0x00000001
        /*0088*/ 	.word	0x00000001


	//----- nvinfo : EIATTR_CBANK_PARAM_SIZE
	.align		4
.L_25:
        /*008c*/ 	.byte	0x03, 0x19
        /*008e*/ 	.short	0x002c


	//----- nvinfo : EIATTR_PARAM_CBANK
	.align		4
        /*0090*/ 	.byte	0x04, 0x0a
        /*0092*/ 	.short	(.L_27 - .L_26)
	.align		4
.L_26:
        /*0094*/ 	.word	index@(.nv.constant0.triton_poi_fused_mul_0)
        /*0098*/ 	.short	0x0210
        /*009a*/ 	.short	0x002c


	//----- nvinfo : EIATTR_SW_WAR
	.align		4
.L_27:
        /*009c*/ 	.byte	0x04, 0x36
        /*009e*/ 	.short	(.L_29 - .L_28)
.L_28:
        /*00a0*/ 	.word	0x00000008
.L_29:


//--------------------- .nv.callgraph             --------------------------
	.section	.nv.callgraph,"",@"SHT_CUDA_CALLGRAPH"
	.align	4
	.sectionentsize	8
	.align		4
        /*0000*/ 	.word	0x00000000
	.align		4
        /*0004*/ 	.word	0xffffffff
	.align		4
        /*0008*/ 	.word	0x00000000
	.align		4
        /*000c*/ 	.word	0xfffffffe
	.align		4
        /*0010*/ 	.word	0x00000000
	.align		4
        /*0014*/ 	.word	0xfffffffd
	.align		4
        /*0018*/ 	.word	0x00000000
	.align		4
        /*001c*/ 	.word	0xfffffffc


//--------------------- .text.triton_poi_fused_mul_0 --------------------------
	.section	.text.triton_poi_fused_mul_0,"ax",@progbits
	.align	128
        .global         triton_poi_fused_mul_0
        .type           triton_poi_fused_mul_0,@function
        .size           triton_poi_fused_mul_0,(.L_x_1 - triton_poi_fused_mul_0)
        .other          triton_poi_fused_mul_0,@"STO_CUDA_ENTRY STV_DEFAULT"
triton_poi_fused_mul_0:
.text.triton_poi_fused_mul_0:
[----:B------:R-:W0:Y:S01]  /*0000*/  LDC R1, c[0x0][0x28] ;  /* 0x00000a00ff017b82 */ /* 0x000e220000000800 */
[----:B------:R-:W1:Y:S07]  /*0010*/  S2R R12, SR_TID.X ;  /* 0x00000000000c7919 */ /* 0x000e6e0000002100 */
[----:B------:R-:W2:Y:S01]  /*0020*/  LDC.64 R2, c[0x0][0x210] ;  /* 0x00008400ff027b82 */ /* 0x000ea20000000a00 */
[----:B------:R-:W-:Y:S01]  /*0030*/  MOV R15, RZ ;  /* 0x000000ff000f7202 */ /* 0x000fe20000000f00 */
[----:B------:R-:W-:Y:S01]  /*0040*/  ULDC.64 UR4, c[0x0][0x208] ;  /* 0x0000820000047ab9 */ /* 0x000fe20000000a00 */
[----:B------:R-:W3:Y:S01]  /*0050*/  S2R R13, SR_CTAID.X ;  /* 0x00000000000d7919 */ /* 0x000ee20000002500 */
[----:B------:R-:W-:-:S04]  /*0060*/  HFMA2.MMA R17, -RZ, RZ, 0, 0 ;  /* 0x00000000ff117435 */ /* 0x000fc800000001ff */
[----:B------:R-:W4:Y:S08]  /*0070*/  LDC.64 R4, c[0x0][0x218] ;  /* 0x00008600ff047b82 */ /* 0x000f300000000a00 */
[----:B------:R-:W5:Y:S08]  /*0080*/  LDC.64 R6, c[0x0][0x220] ;  /* 0x00008800ff067b82 */ /* 0x000f700000000a00 */
[----:B------:R-:W5:Y:S01]  /*0090*/  LDC.64 R8, c[0x0][0x228] ;  /* 0x00008a00ff087b82 */ /* 0x000f620000000a00 */
[----:B-1----:R-:W-:-:S07]  /*00a0*/  LOP3.LUT R0, R12, 0xf, RZ, 0xc0, !PT ;  /* 0x0000000f0c007812 */ /* 0x002fce00078ec0ff */
[----:B------:R-:W1:Y:S01]  /*00b0*/  LDC.64 R10, c[0x0][0x230] ;  /* 0x00008c00ff0a7b82 */ /* 0x000e620000000a00 */
[----:B---3--:R-:W-:Y:S01]  /*00c0*/  LEA R13, R13, R0, 0x4 ;  /* 0x000000000d0d7211 */ /* 0x008fe200078e20ff */
[----:B------:R-:W-:-:S03]  /*00d0*/  HFMA2.MMA R0, -RZ, RZ, 0, 0 ;  /* 0x00000000ff007435 */ /* 0x000fc600000001ff */
[C---:B------:R-:W-:Y:S01]  /*00e0*/  ISETP.GE.AND P0, PT, R13.reuse, 0x10, PT ;  /* 0x000000100d00780c */ /* 0x040fe20003f06270 */
[----:B--2---:R-:W-:-:S04]  /*00f0*/  IMAD.WIDE R2, R13, 0x4, R2 ;  /* 0x000000040d027825 */ /* 0x004fc800078e0202 */
[----:B----4-:R-:W-:-:S04]  /*0100*/  IMAD.WIDE R4, R13, 0x4, R4 ;  /* 0x000000040d047825 */ /* 0x010fc800078e0204 */
[----:B-----5:R-:W-:-:S04]  /*0110*/  IMAD.WIDE R6, R13, 0x4, R6 ;  /* 0x000000040d067825 */ /* 0x020fc800078e0206 */
[----:B------:R-:W2:Y:S04]  /*0120*/  @!P0 LDG.E R0, desc[UR4][R2.64] ;  /* 0x0000000402008981 */ /* 0x000ea8000c1e1900 */
[----:B------:R-:W2:Y:S04]  /*0130*/  @!P0 LDG.E R15, desc[UR4][R4.64] ;  /* 0x00000004040f8981 */ /* 0x000ea8000c1e1900 */
[----:B------:R-:W3:Y:S01]  /*0140*/  @!P0 LDG.E R17, desc[UR4][R6.64] ;  /* 0x0000000406118981 */ /* 0x000ee2000c1e1900 */
[----:B------:R-:W-:Y:S01]  /*0150*/  LOP3.LUT P0, RZ, R12, 0x10, RZ, 0xc0, !PT ;  /* 0x000000100cff7812 */ /* 0x000fe2000780c0ff */
[----:B0-----:R-:W-:-:S03]  /*0160*/  IMAD.WIDE R8, R13, 0x4, R8 ;  /* 0x000000040d087825 */ /* 0x001fc600078e0208 */
[C---:B------:R-:W-:Y:S01]  /*0170*/  ISETP.LT.AND P0, PT, R13.reuse, 0x10, !P0 ;  /* 0x000000100d00780c */ /* 0x040fe20004701270 */
[----:B-1----:R-:W-:-:S04]  /*0180*/  IMAD.WIDE R10, R13, 0x4, R10 ;  /* 0x000000040d0a7825 */ /* 0x002fc800078e020a */
[-C--:B--2---:R-:W-:Y:S01]  /*0190*/  FMUL R15, R15, R0.reuse ;  /* 0x000000000f0f7220 */ /* 0x084fe20000400000 */
[----:B---3--:R-:W-:-:S07]  /*01a0*/  FMUL R17, R17, R0 ;  /* 0x0000000011117220 */ /* 0x008fce0000400000 */
[----:B------:R0:W-:Y:S02]  /*01b0*/  @P0 STG.E desc[UR4][R8.64], R15 ;  /* 0x0000000f08000986 */ /* 0x0001e4000c101904 */
[----:B0-----:R-:W-:Y:S05]  /*01c0*/  @!P0 EXIT ;  /* 0x000000000000894d */ /* 0x001fea0003800000 */
[----:B------:R-:W-:Y:S01]  /*01d0*/  STG.E desc[UR4][R10.64], R17 ;  /* 0x000000110a007986 */ /* 0x000fe2000c101904 */
[----:B------:R-:W-:Y:S05]  /*01e0*/  EXIT ;  /* 0x000000000000794d */ /* 0x000fea0003800000 */
.L_x_0:
[----:B------:R-:W-:-:S00]  /*01f0*/  BRA `(.L_x_0) ;  /* 0xfffffffc00fc7947 */ /* 0x000fc0000383ffff */
[----:B------:R-:W-:-:S00]  /*0200*/  NOP ;  /* 0x0000000000007918 */ /* 0x000fc00000000000 */
[----:B------:R-:W-:-:S00]  /*0210*/  NOP ;  /* 0x0000000000007918 */ /* 0x000fc00000000000 */
[----:B------:R-:W-:-:S00]  /*0220*/  NOP ;  /* 0x0000000000007918 */ /* 0x000fc00000000000 */
[----:B------:R-:W-:-:S00]  /*0230*/  NOP ;  /* 0x0000000000007918 */ /* 0x000fc00000000000 */
[----:B------:R-:W-:-:S00]  /*0240*/  NOP ;  /* 0x0000000000007918 */ /* 0x000fc00000000000 */
[----:B------:R-:W-:-:S00]  /*0250*/  NOP ;  /* 0x0000000000007918 */ /* 0x000fc00000000000 */
[----:B------:R-:W-:-:S00]  /*0260*/  NOP ;  /* 0x0000000000007918 */ /* 0x000fc00000000000 */
[----:B------:R-:W-:-:S00]  /*0270*/  NOP ;  /* 0x0000000000007918 */ /* 0x000fc00000000000 */
.L_x_1:


//--------------------- .nv.constant0.triton_poi_fused_mul_0 --------------------------
	.section	.nv.constant0.triton_poi_fused_mul_0,"a",@progbits
	.sectionflags	@""
	.align	4
.nv.constant0.triton_poi_fused_mul_0:
	.zero		572
